//
// Generated by NVIDIA NVVM Compiler
//
// Compiler Build ID: CL-36424714
// Cuda compilation tools, release 13.0, V13.0.88
// Based on NVVM 20.0.0
//

.version 9.0
.target sm_100
.address_size 64


.func  (.param .b32 func_retval0) _Z26solve_sudoku_recursive_gpuPA9_cii(
	.param .b64 _Z26solve_sudoku_recursive_gpuPA9_cii_param_0,
	.param .b32 _Z26solve_sudoku_recursive_gpuPA9_cii_param_1,
	.param .b32 _Z26solve_sudoku_recursive_gpuPA9_cii_param_2
)
{
	.reg .pred 	%p<29>;
	.reg .b16 	%rs<52>;
	.reg .b32 	%r<37>;
	.reg .b64 	%rd<16>;

	ld.param.u64 	%rd6, [_Z26solve_sudoku_recursive_gpuPA9_cii_param_0];
	ld.param.u32 	%r34, [_Z26solve_sudoku_recursive_gpuPA9_cii_param_1];
	ld.param.u32 	%r33, [_Z26solve_sudoku_recursive_gpuPA9_cii_param_2];
	cvta.to.local.u64 	%rd1, %rd6;
	setp.gt.s32 	%p1, %r34, 8;
	@%p1 bra 	$L__BB0_4;
	mov.u32 	%r31, %r34;
$L__BB0_2:
	mul.wide.s32 	%rd7, %r31, 9;
	add.s64 	%rd8, %rd1, %rd7;
	cvt.s64.s32 	%rd9, %r33;
	add.s64 	%rd10, %rd8, %rd9;
	ld.local.u8 	%rs4, [%rd10];
	setp.eq.s16 	%p2, %rs4, 46;
	mov.u32 	%r34, %r31;
	@%p2 bra 	$L__BB0_4;
	add.s32 	%r20, %r33, 1;
	setp.eq.s32 	%p3, %r20, 9;
	selp.b32 	%r33, 0, %r20, %p3;
	selp.u32 	%r21, 1, 0, %p3;
	add.s32 	%r31, %r31, %r21;
	setp.lt.s32 	%p4, %r31, 9;
	mov.b32 	%r34, 9;
	@%p4 bra 	$L__BB0_2;
$L__BB0_4:
	setp.eq.s32 	%p5, %r34, 9;
	mov.b16 	%rs5, 1;
	mov.u16 	%rs51, %rs5;
	@%p5 bra 	$L__BB0_31;
	mul.wide.s32 	%rd11, %r34, 9;
	add.s64 	%rd2, %rd1, %rd11;
	cvt.s64.s32 	%rd12, %r33;
	add.s64 	%rd3, %rd2, %rd12;
	add.s64 	%rd4, %rd1, %rd12;
	mul.hi.s32 	%r22, %r34, 1431655766;
	shr.u32 	%r23, %r22, 31;
	add.s32 	%r24, %r22, %r23;
	mul.lo.s32 	%r9, %r24, 3;
	mul.hi.s32 	%r25, %r33, 1431655766;
	shr.u32 	%r26, %r25, 31;
	add.s32 	%r27, %r25, %r26;
	mul.lo.s32 	%r10, %r27, 3;
	add.s32 	%r11, %r10, 2;
	add.s32 	%r12, %r9, 2;
	mov.b16 	%rs50, 49;
$L__BB0_6:
	ld.local.u8 	%rs7, [%rd2];
	and.b16  	%rs8, %rs50, 255;
	setp.eq.s16 	%p6, %rs7, %rs8;
	@%p6 bra 	$L__BB0_30;
	ld.local.u8 	%rs9, [%rd2+1];
	setp.eq.s16 	%p7, %rs9, %rs8;
	@%p7 bra 	$L__BB0_30;
	ld.local.u8 	%rs11, [%rd2+2];
	setp.eq.s16 	%p8, %rs11, %rs8;
	@%p8 bra 	$L__BB0_30;
	ld.local.u8 	%rs13, [%rd2+3];
	setp.eq.s16 	%p9, %rs13, %rs8;
	@%p9 bra 	$L__BB0_30;
	ld.local.u8 	%rs15, [%rd2+4];
	setp.eq.s16 	%p10, %rs15, %rs8;
	@%p10 bra 	$L__BB0_30;
	ld.local.u8 	%rs17, [%rd2+5];
	setp.eq.s16 	%p11, %rs17, %rs8;
	@%p11 bra 	$L__BB0_30;
	ld.local.u8 	%rs19, [%rd2+6];
	setp.eq.s16 	%p12, %rs19, %rs8;
	@%p12 bra 	$L__BB0_30;
	ld.local.u8 	%rs21, [%rd2+7];
	setp.eq.s16 	%p13, %rs21, %rs8;
	@%p13 bra 	$L__BB0_30;
	ld.local.u8 	%rs23, [%rd2+8];
	setp.eq.s16 	%p14, %rs23, %rs8;
	@%p14 bra 	$L__BB0_30;
	ld.local.u8 	%rs25, [%rd4];
	setp.eq.s16 	%p15, %rs25, %rs8;
	@%p15 bra 	$L__BB0_30;
	ld.local.u8 	%rs27, [%rd4+9];
	setp.eq.s16 	%p16, %rs27, %rs8;
	@%p16 bra 	$L__BB0_30;
	ld.local.u8 	%rs29, [%rd4+18];
	setp.eq.s16 	%p17, %rs29, %rs8;
	@%p17 bra 	$L__BB0_30;
	ld.local.u8 	%rs31, [%rd4+27];
	setp.eq.s16 	%p18, %rs31, %rs8;
	@%p18 bra 	$L__BB0_30;
	ld.local.u8 	%rs33, [%rd4+36];
	setp.eq.s16 	%p19, %rs33, %rs8;
	@%p19 bra 	$L__BB0_30;
	ld.local.u8 	%rs35, [%rd4+45];
	setp.eq.s16 	%p20, %rs35, %rs8;
	@%p20 bra 	$L__BB0_30;
	ld.local.u8 	%rs37, [%rd4+54];
	setp.eq.s16 	%p21, %rs37, %rs8;
	@%p21 bra 	$L__BB0_30;
	ld.local.u8 	%rs39, [%rd4+63];
	setp.eq.s16 	%p22, %rs39, %rs8;
	@%p22 bra 	$L__BB0_30;
	ld.local.u8 	%rs41, [%rd4+72];
	setp.eq.s16 	%p23, %rs41, %rs8;
	mov.u32 	%r35, %r9;
	@%p23 bra 	$L__BB0_30;
$L__BB0_24:
	mul.wide.s32 	%rd13, %r35, 9;
	add.s64 	%rd5, %rd1, %rd13;
	mov.u32 	%r36, %r10;
	bra.uni 	$L__BB0_26;
$L__BB0_25:
	add.s32 	%r14, %r36, 1;
	setp.ge.s32 	%p25, %r36, %r11;
	mov.u32 	%r36, %r14;
	@%p25 bra 	$L__BB0_27;
$L__BB0_26:
	cvt.s64.s32 	%rd14, %r36;
	add.s64 	%rd15, %rd5, %rd14;
	ld.local.u8 	%rs43, [%rd15];
	setp.eq.s16 	%p24, %rs43, %rs8;
	@%p24 bra 	$L__BB0_30;
	bra.uni 	$L__BB0_25;
$L__BB0_27:
	add.s32 	%r16, %r35, 1;
	setp.lt.s32 	%p26, %r35, %r12;
	mov.u32 	%r35, %r16;
	@%p26 bra 	$L__BB0_24;
	st.local.u8 	[%rd3], %rs50;
	{ // callseq 0, 0
	.param .b64 param0;
	st.param.b64 	[param0], %rd6;
	.param .b32 param1;
	st.param.b32 	[param1], %r34;
	.param .b32 param2;
	st.param.b32 	[param2], %r33;
	.param .b32 retval0;
	call.uni (retval0), 
	_Z26solve_sudoku_recursive_gpuPA9_cii, 
	(
	param0, 
	param1, 
	param2
	);
	ld.param.b32 	%r28, [retval0];
	} // callseq 0
	cvt.u16.u32 	%rs46, %r28;
	setp.ne.s16 	%p27, %rs46, 0;
	mov.u16 	%rs51, %rs5;
	@%p27 bra 	$L__BB0_31;
	mov.b16 	%rs47, 46;
	st.local.u8 	[%rd3], %rs47;
$L__BB0_30:
	add.s16 	%rs50, %rs50, 1;
	setp.lt.u16 	%p28, %rs8, 57;
	mov.b16 	%rs51, 0;
	@%p28 bra 	$L__BB0_6;
$L__BB0_31:
	cvt.u32.u16 	%r30, %rs51;
	st.param.b32 	[func_retval0], %r30;
	ret;

}
	// .globl	_Z19solve_sudoku_kernelPcPb
.visible .entry _Z19solve_sudoku_kernelPcPb(
	.param .u64 .ptr .align 1 _Z19solve_sudoku_kernelPcPb_param_0,
	.param .u64 .ptr .align 1 _Z19solve_sudoku_kernelPcPb_param_1
)
{
	.local .align 1 .b8 	__local_depot1[81];
	.reg .b64 	%SP;
	.reg .b64 	%SPL;
	.reg .b16 	%rs<83>;
	.reg .b32 	%r<8>;
	.reg .b64 	%rd<11>;

	mov.u64 	%SPL, __local_depot1;
	cvta.local.u64 	%SP, %SPL;
	ld.param.u64 	%rd1, [_Z19solve_sudoku_kernelPcPb_param_0];
	ld.param.u64 	%rd2, [_Z19solve_sudoku_kernelPcPb_param_1];
	cvta.to.global.u64 	%rd3, %rd1;
	add.u64 	%rd4, %SP, 0;
	add.u64 	%rd5, %SPL, 0;
	mov.u32 	%r1, %tid.x;
	mov.u32 	%r2, %ctaid.x;
	mov.u32 	%r3, %ntid.x;
	mad.lo.s32 	%r4, %r2, %r3, %r1;
	mul.lo.s32 	%r5, %r4, 81;
	cvt.s64.s32 	%rd6, %r5;
	add.s64 	%rd7, %rd3, %rd6;
	ld.global.u8 	%rs1, [%rd7];
	st.local.u8 	[%rd5], %rs1;
	ld.global.u8 	%rs2, [%rd7+1];
	st.local.u8 	[%rd5+1], %rs2;
	ld.global.u8 	%rs3, [%rd7+2];
	st.local.u8 	[%rd5+2], %rs3;
	ld.global.u8 	%rs4, [%rd7+3];
	st.local.u8 	[%rd5+3], %rs4;
	ld.global.u8 	%rs5, [%rd7+4];
	st.local.u8 	[%rd5+4], %rs5;
	ld.global.u8 	%rs6, [%rd7+5];
	st.local.u8 	[%rd5+5], %rs6;
	ld.global.u8 	%rs7, [%rd7+6];
	st.local.u8 	[%rd5+6], %rs7;
	ld.global.u8 	%rs8, [%rd7+7];
	st.local.u8 	[%rd5+7], %rs8;
	ld.global.u8 	%rs9, [%rd7+8];
	st.local.u8 	[%rd5+8], %rs9;
	ld.global.u8 	%rs10, [%rd7+9];
	st.local.u8 	[%rd5+9], %rs10;
	ld.global.u8 	%rs11, [%rd7+10];
	st.local.u8 	[%rd5+10], %rs11;
	ld.global.u8 	%rs12, [%rd7+11];
	st.local.u8 	[%rd5+11], %rs12;
	ld.global.u8 	%rs13, [%rd7+12];
	st.local.u8 	[%rd5+12], %rs13;
	ld.global.u8 	%rs14, [%rd7+13];
	st.local.u8 	[%rd5+13], %rs14;
	ld.global.u8 	%rs15, [%rd7+14];
	st.local.u8 	[%rd5+14], %rs15;
	ld.global.u8 	%rs16, [%rd7+15];
	st.local.u8 	[%rd5+15], %rs16;
	ld.global.u8 	%rs17, [%rd7+16];
	st.local.u8 	[%rd5+16], %rs17;
	ld.global.u8 	%rs18, [%rd7+17];
	st.local.u8 	[%rd5+17], %rs18;
	ld.global.u8 	%rs19, [%rd7+18];
	st.local.u8 	[%rd5+18], %rs19;
	ld.global.u8 	%rs20, [%rd7+19];
	st.local.u8 	[%rd5+19], %rs20;
	ld.global.u8 	%rs21, [%rd7+20];
	st.local.u8 	[%rd5+20], %rs21;
	ld.global.u8 	%rs22, [%rd7+21];
	st.local.u8 	[%rd5+21], %rs22;
	ld.global.u8 	%rs23, [%rd7+22];
	st.local.u8 	[%rd5+22], %rs23;
	ld.global.u8 	%rs24, [%rd7+23];
	st.local.u8 	[%rd5+23], %rs24;
	ld.global.u8 	%rs25, [%rd7+24];
	st.local.u8 	[%rd5+24], %rs25;
	ld.global.u8 	%rs26, [%rd7+25];
	st.local.u8 	[%rd5+25], %rs26;
	ld.global.u8 	%rs27, [%rd7+26];
	st.local.u8 	[%rd5+26], %rs27;
	ld.global.u8 	%rs28, [%rd7+27];
	st.local.u8 	[%rd5+27], %rs28;
	ld.global.u8 	%rs29, [%rd7+28];
	st.local.u8 	[%rd5+28], %rs29;
	ld.global.u8 	%rs30, [%rd7+29];
	st.local.u8 	[%rd5+29], %rs30;
	ld.global.u8 	%rs31, [%rd7+30];
	st.local.u8 	[%rd5+30], %rs31;
	ld.global.u8 	%rs32, [%rd7+31];
	st.local.u8 	[%rd5+31], %rs32;
	ld.global.u8 	%rs33, [%rd7+32];
	st.local.u8 	[%rd5+32], %rs33;
	ld.global.u8 	%rs34, [%rd7+33];
	st.local.u8 	[%rd5+33], %rs34;
	ld.global.u8 	%rs35, [%rd7+34];
	st.local.u8 	[%rd5+34], %rs35;
	ld.global.u8 	%rs36, [%rd7+35];
	st.local.u8 	[%rd5+35], %rs36;
	ld.global.u8 	%rs37, [%rd7+36];
	st.local.u8 	[%rd5+36], %rs37;
	ld.global.u8 	%rs38, [%rd7+37];
	st.local.u8 	[%rd5+37], %rs38;
	ld.global.u8 	%rs39, [%rd7+38];
	st.local.u8 	[%rd5+38], %rs39;
	ld.global.u8 	%rs40, [%rd7+39];
	st.local.u8 	[%rd5+39], %rs40;
	ld.global.u8 	%rs41, [%rd7+40];
	st.local.u8 	[%rd5+40], %rs41;
	ld.global.u8 	%rs42, [%rd7+41];
	st.local.u8 	[%rd5+41], %rs42;
	ld.global.u8 	%rs43, [%rd7+42];
	st.local.u8 	[%rd5+42], %rs43;
	ld.global.u8 	%rs44, [%rd7+43];
	st.local.u8 	[%rd5+43], %rs44;
	ld.global.u8 	%rs45, [%rd7+44];
	st.local.u8 	[%rd5+44], %rs45;
	ld.global.u8 	%rs46, [%rd7+45];
	st.local.u8 	[%rd5+45], %rs46;
	ld.global.u8 	%rs47, [%rd7+46];
	st.local.u8 	[%rd5+46], %rs47;
	ld.global.u8 	%rs48, [%rd7+47];
	st.local.u8 	[%rd5+47], %rs48;
	ld.global.u8 	%rs49, [%rd7+48];
	st.local.u8 	[%rd5+48], %rs49;
	ld.global.u8 	%rs50, [%rd7+49];
	st.local.u8 	[%rd5+49], %rs50;
	ld.global.u8 	%rs51, [%rd7+50];
	st.local.u8 	[%rd5+50], %rs51;
	ld.global.u8 	%rs52, [%rd7+51];
	st.local.u8 	[%rd5+51], %rs52;
	ld.global.u8 	%rs53, [%rd7+52];
	st.local.u8 	[%rd5+52], %rs53;
	ld.global.u8 	%rs54, [%rd7+53];
	st.local.u8 	[%rd5+53], %rs54;
	ld.global.u8 	%rs55, [%rd7+54];
	st.local.u8 	[%rd5+54], %rs55;
	ld.global.u8 	%rs56, [%rd7+55];
	st.local.u8 	[%rd5+55], %rs56;
	ld.global.u8 	%rs57, [%rd7+56];
	st.local.u8 	[%rd5+56], %rs57;
	ld.global.u8 	%rs58, [%rd7+57];
	st.local.u8 	[%rd5+57], %rs58;
	ld.global.u8 	%rs59, [%rd7+58];
	st.local.u8 	[%rd5+58], %rs59;
	ld.global.u8 	%rs60, [%rd7+59];
	st.local.u8 	[%rd5+59], %rs60;
	ld.global.u8 	%rs61, [%rd7+60];
	st.local.u8 	[%rd5+60], %rs61;
	ld.global.u8 	%rs62, [%rd7+61];
	st.local.u8 	[%rd5+61], %rs62;
	ld.global.u8 	%rs63, [%rd7+62];
	st.local.u8 	[%rd5+62], %rs63;
	ld.global.u8 	%rs64, [%rd7+63];
	st.local.u8 	[%rd5+63], %rs64;
	ld.global.u8 	%rs65, [%rd7+64];
	st.local.u8 	[%rd5+64], %rs65;
	ld.global.u8 	%rs66, [%rd7+65];
	st.local.u8 	[%rd5+65], %rs66;
	ld.global.u8 	%rs67, [%rd7+66];
	st.local.u8 	[%rd5+66], %rs67;
	ld.global.u8 	%rs68, [%rd7+67];
	st.local.u8 	[%rd5+67], %rs68;
	ld.global.u8 	%rs69, [%rd7+68];
	st.local.u8 	[%rd5+68], %rs69;
	ld.global.u8 	%rs70, [%rd7+69];
	st.local.u8 	[%rd5+69], %rs70;
	ld.global.u8 	%rs71, [%rd7+70];
	st.local.u8 	[%rd5+70], %rs71;
	ld.global.u8 	%rs72, [%rd7+71];
	st.local.u8 	[%rd5+71], %rs72;
	ld.global.u8 	%rs73, [%rd7+72];
	st.local.u8 	[%rd5+72], %rs73;
	ld.global.u8 	%rs74, [%rd7+73];
	st.local.u8 	[%rd5+73], %rs74;
	ld.global.u8 	%rs75, [%rd7+74];
	st.local.u8 	[%rd5+74], %rs75;
	ld.global.u8 	%rs76, [%rd7+75];
	st.local.u8 	[%rd5+75], %rs76;
	ld.global.u8 	%rs77, [%rd7+76];
	st.local.u8 	[%rd5+76], %rs77;
	ld.global.u8 	%rs78, [%rd7+77];
	st.local.u8 	[%rd5+77], %rs78;
	ld.global.u8 	%rs79, [%rd7+78];
	st.local.u8 	[%rd5+78], %rs79;
	ld.global.u8 	%rs80, [%rd7+79];
	st.local.u8 	[%rd5+79], %rs80;
	ld.global.u8 	%rs81, [%rd7+80];
	st.local.u8 	[%rd5+80], %rs81;
	cvta.to.global.u64 	%rd8, %rd2;
	{ // callseq 1, 0
	.param .b64 param0;
	st.param.b64 	[param0], %rd4;
	.param .b32 param1;
	st.param.b32 	[param1], 0;
	.param .b32 param2;
	st.param.b32 	[param2], 0;
	.param .b32 retval0;
	call.uni (retval0), 
	_Z26solve_sudoku_recursive_gpuPA9_cii, 
	(
	param0, 
	param1, 
	param2
	);
	ld.param.b32 	%r6, [retval0];
	} // callseq 1
	cvt.u16.u32 	%rs82, %r6;
	cvt.s64.s32 	%rd9, %r4;
	add.s64 	%rd10, %rd8, %rd9;
	st.global.u8 	[%rd10], %rs82;
	ret;

}


// ===== COMPILED SASS (sm_100) =====

	.target	sm_100

	.elftype	@"ET_EXEC"


//--------------------- .note.nv.tkinfo           --------------------------
	.section	.note.nv.tkinfo,"",@"SHT_NOTE"
	.sectionflags	@"SHF_NOTE_NV_TKINFO"
	.tkinfo
        /*0018*/ 	.word	0x00000002
        /*0030*/ 	.string	""
        /*0030*/ 	.string	"ptxas"
        /*0030*/ 	.string	"Cuda compilation tools, release 13.0, V13.0.88"
        /*0030*/ 	.string	"Build cuda_13.0.r13.0/compiler.36424714_0"
        /*0030*/ 	.string	"-arch sm_100 -m 64 "



//--------------------- .note.nv.cuinfo           --------------------------
	.section	.note.nv.cuinfo,"",@"SHT_NOTE"
	.sectionflags	@"SHF_NOTE_NV_CUINFO"
        /*0018*/ 	.short	0x0002
        /*001a*/ 	.short	0x0064
        /*001c*/ 	.short	0x0082
	.zero		2


//--------------------- .nv.info                  --------------------------
	.section	.nv.info,"",@"SHT_CUDA_INFO"
	.align	4


	//----- nvinfo : EIATTR_REGCOUNT
	.align		4
        /*0000*/ 	.byte	0x04, 0x2f
        /*0002*/ 	.short	(.L_1 - .L_0)
	.align		4
.L_0:
        /*0004*/ 	.word	index@(_Z19solve_sudoku_kernelPcPb)
        /*0008*/ 	.word	0x00000020


	//----- nvinfo : EIATTR_FRAME_SIZE
	.align		4
.L_1:
        /*000c*/ 	.byte	0x04, 0x11
        /*000e*/ 	.short	(.L_3 - .L_2)
	.align		4
.L_2:
        /*0010*/ 	.word	index@($_Z19solve_sudoku_kernelPcPb$_Z26solve_sudoku_recursive_gpuPA9_cii)
        /*0014*/ 	.word	0x00000058


	//----- nvinfo : EIATTR_FRAME_SIZE
	.align		4
.L_3:
        /*0018*/ 	.byte	0x04, 0x11
        /*001a*/ 	.short	(.L_5 - .L_4)
	.align		4
.L_4:
        /*001c*/ 	.word	index@(_Z19solve_sudoku_kernelPcPb)
        /*0020*/ 	.word	0x00000058


	//----- nvinfo : EIATTR_MIN_STACK_SIZE
	.align		4
.L_5:
        /*0024*/ 	.byte	0x04, 0x12
        /*0026*/ 	.short	(.L_7 - .L_6)
	.align		4
.L_6:
        /*0028*/ 	.word	index@(_Z19solve_sudoku_kernelPcPb)
        /*002c*/ 	.word	0x00000058
.L_7:


//--------------------- .nv.compat                --------------------------
	.section	.nv.compat,"",@"SHT_CUDA_COMPAT_INFO"
	.align	4
        /*0000*/ 	.byte	0x02, 0x09, 0x00, 0x00, 0x02, 0x02, 0x01, 0x00, 0x02, 0x05, 0x05, 0x00, 0x03, 0x07, 0x01, 0x01
        /*0010*/ 	.byte	0x02, 0x03, 0x00, 0x00, 0x02, 0x06, 0x01, 0x00, 0x04, 0x0b, 0x08, 0x00, 0x09, 0x00, 0x00, 0x00
        /*0020*/ 	.byte	0x00, 0x00, 0x00, 0x00


//--------------------- .nv.info._Z19solve_sudoku_kernelPcPb --------------------------
	.section	.nv.info._Z19solve_sudoku_kernelPcPb,"",@"SHT_CUDA_INFO"
	.sectionflags	@""
	.align	4


	//----- nvinfo : EIATTR_CUDA_API_VERSION
	.align		4
        /*0000*/ 	.byte	0x04, 0x37
        /*0002*/ 	.short	(.L_9 - .L_8)
.L_8:
        /*0004*/ 	.word	0x00000082


	//----- nvinfo : EIATTR_KPARAM_INFO
	.align		4
.L_9:
        /*0008*/ 	.byte	0x04, 0x17
        /*000a*/ 	.short	(.L_11 - .L_10)
.L_10:
        /*000c*/ 	.word	0x00000000
        /*0010*/ 	.short	0x0001
        /*0012*/ 	.short	0x0008
        /*0014*/ 	.byte	0x00, 0xf5, 0x21, 0x00


	//----- nvinfo : EIATTR_KPARAM_INFO
	.align		4
.L_11:
        /*0018*/ 	.byte	0x04, 0x17
        /*001a*/ 	.short	(.L_13 - .L_12)
.L_12:
        /*001c*/ 	.word	0x00000000
        /*0020*/ 	.short	0x0000
        /*0022*/ 	.short	0x0000
        /*0024*/ 	.byte	0x00, 0xf5, 0x21, 0x00


	//----- nvinfo : EIATTR_SPARSE_MMA_MASK
	.align		4
.L_13:
        /*0028*/ 	.byte	0x03, 0x50
        /*002a*/ 	.short	0x0000


	//----- nvinfo : EIATTR_MAXREG_COUNT
	.align		4
        /*002c*/ 	.byte	0x03, 0x1b
        /*002e*/ 	.short	0x00ff


	//----- nvinfo : EIATTR_MERCURY_ISA_VERSION
	.align		4
        /*0030*/ 	.byte	0x03, 0x5f
        /*0032*/ 	.short	0x0101


	//----- nvinfo : EIATTR_VRC_CTA_INIT_COUNT
	.align		4
        /*0034*/ 	.byte	0x02, 0x4a
	.zero		1
	.zero		1


	//----- nvinfo : EIATTR_EXIT_INSTR_OFFSETS
	.align		4
        /*0038*/ 	.byte	0x04, 0x1c
        /*003a*/ 	.short	(.L_15 - .L_14)


	//   ....[0]....
.L_14:
        /*003c*/ 	.word	0x00000b90


	//----- nvinfo : EIATTR_CRS_STACK_SIZE
	.align		4
.L_15:
        /*0040*/ 	.byte	0x04, 0x1e
        /*0042*/ 	.short	(.L_17 - .L_16)
.L_16:
        /*0044*/ 	.word	0x00000000


	//----- nvinfo : EIATTR_CBANK_PARAM_SIZE
	.align		4
.L_17:
        /*0048*/ 	.byte	0x03, 0x19
        /*004a*/ 	.short	0x0010


	//----- nvinfo : EIATTR_PARAM_CBANK
	.align		4
        /*004c*/ 	.byte	0x04, 0x0a
        /*004e*/ 	.short	(.L_19 - .L_18)
	.align		4
.L_18:
        /*0050*/ 	.word	index@(.nv.constant0._Z19solve_sudoku_kernelPcPb)
        /*0054*/ 	.short	0x0380
        /*0056*/ 	.short	0x0010


	//----- nvinfo : EIATTR_SW_WAR
	.align		4
.L_19:
        /*0058*/ 	.byte	0x04, 0x36
        /*005a*/ 	.short	(.L_21 - .L_20)
.L_20:
        /*005c*/ 	.word	0x00000008
.L_21:


//--------------------- .nv.callgraph             --------------------------
	.section	.nv.callgraph,"",@"SHT_CUDA_CALLGRAPH"
	.align	4
	.sectionentsize	8
	.align		4
        /*0000*/ 	.word	0x00000000
	.align		4
        /*0004*/ 	.word	0xffffffff
	.align		4
        /*0008*/ 	.word	0x00000000
	.align		4
        /*000c*/ 	.word	0xfffffffe
	.align		4
        /*0010*/ 	.word	0x00000000
	.align		4
        /*0014*/ 	.word	0xfffffffd
	.align		4
        /*0018*/ 	.word	0x00000000
	.align		4
        /*001c*/ 	.word	0xfffffffc


//--------------------- .text._Z19solve_sudoku_kernelPcPb --------------------------
	.section	.text._Z19solve_sudoku_kernelPcPb,"ax",@progbits
	.align	128
        .global         _Z19solve_sudoku_kernelPcPb
        .type           _Z19solve_sudoku_kernelPcPb,@function
        .size           _Z19solve_sudoku_kernelPcPb,(.L_x_11 - _Z19solve_sudoku_kernelPcPb)
        .other          _Z19solve_sudoku_kernelPcPb,@"STO_CUDA_ENTRY STV_DEFAULT"
_Z19solve_sudoku_kernelPcPb:
.text._Z19solve_sudoku_kernelPcPb:
[----:B------:R-:W0:Y:S01]  /*0000*/  LDC R1, c[0x0][0x37c] ;  /* 0x0000df00ff017b82 */ /* 0x000e220000000800 */
[----:B------:R-:W1:Y:S01]  /*0010*/  S2R R2, SR_TID.X ;  /* 0x0000000000027919 */ /* 0x000e620000002100 */
[----:B------:R-:W2:Y:S06]  /*0020*/  LDCU UR5, c[0x0][0x2fc] ;  /* 0x00005f80ff0577ac */ /* 0x000eac0008000800 */
[----:B------:R-:W1:Y:S01]  /*0030*/  S2UR UR4, SR_CTAID.X ;  /* 0x00000000000479c3 */ /* 0x000e620000002500 */
[----:B0-----:R-:W-:Y:S01]  /*0040*/  VIADD R1, R1, 0xffffffa8 ;  /* 0xffffffa801017836 */ /* 0x001fe20000000000 */
[----:B------:R-:W0:Y:S01]  /*0050*/  LDCU.64 UR6, c[0x0][0x380] ;  /* 0x00007000ff0677ac */ /* 0x000e220008000a00 */
[----:B------:R-:W3:Y:S05]  /*0060*/  LDCU.64 UR36, c[0x0][0x358] ;  /* 0x00006b00ff2477ac */ /* 0x000eea0008000a00 */
[----:B------:R-:W1:Y:S02]  /*0070*/  LDC R3, c[0x0][0x360] ;  /* 0x0000d800ff037b82 */ /* 0x000e640000000800 */
[----:B-1----:R-:W-:-:S04]  /*0080*/  IMAD R2, R3, UR4, R2 ;  /* 0x0000000403027c24 */ /* 0x002fc8000f8e0202 */
[----:B------:R-:W-:-:S05]  /*0090*/  IMAD R0, R2, 0x51, RZ ;  /* 0x0000005102007824 */ /* 0x000fca00078e02ff */
[----:B0-----:R-:W-:-:S04]  /*00a0*/  IADD3 R22, P0, PT, R0, UR6, RZ ;  /* 0x0000000600167c10 */ /* 0x001fc8000ff1e0ff */
[----:B------:R-:W-:-:S05]  /*00b0*/  LEA.HI.X.SX32 R23, R0, UR7, 0x1, P0 ;  /* 0x0000000700177c11 */ /* 0x000fca00080f0eff */
[----:B---3--:R-:W3:Y:S04]  /*00c0*/  LDG.E.U8 R26, desc[UR36][R22.64+0x50] ;  /* 0x00005024161a7981 */ /* 0x008ee8000c1e1100 */
[----:B------:R-:W4:Y:S04]  /*00d0*/  LDG.E.U8 R8, desc[UR36][R22.64+0x2] ;  /* 0x0000022416087981 */ /* 0x000f28000c1e1100 */
[----:B------:R-:W5:Y:S04]  /*00e0*/  LDG.E.U8 R10, desc[UR36][R22.64+0x3] ;  /* 0x00000324160a7981 */ /* 0x000f68000c1e1100 */
[----:B------:R-:W2:Y:S04]  /*00f0*/  LDG.E.U8 R12, desc[UR36][R22.64+0x4] ;  /* 0x00000424160c7981 */ /* 0x000ea8000c1e1100 */
        /* <DEDUP_REMOVED lines=22> */
[----:B---3--:R0:W-:Y:S04]  /*0260*/  STL.U8 [R1+0x50], R26 ;  /* 0x0000501a01007387 */ /* 0x0081e80000100000 */
[----:B----4-:R1:W-:Y:S04]  /*0270*/  STL.U8 [R1+0x2], R8 ;  /* 0x0000020801007387 */ /* 0x0103e80000100000 */
[----:B-----5:R3:W-:Y:S04]  /*0280*/  STL.U8 [R1+0x3], R10 ;  /* 0x0000030a01007387 */ /* 0x0207e80000100000 */
[----:B--2---:R2:W-:Y:S04]  /*0290*/  STL.U8 [R1+0x4], R12 ;  /* 0x0000040c01007387 */ /* 0x0045e80000100000 */
[----:B------:R4:W-:Y:S04]  /*02a0*/  STL.U8 [R1+0x5], R14 ;  /* 0x0000050e01007387 */ /* 0x0009e80000100000 */
[----:B------:R5:W-:Y:S04]  /*02b0*/  STL.U8 [R1+0x6], R16 ;  /* 0x0000061001007387 */ /* 0x000be80000100000 */
[----:B------:R5:W-:Y:S04]  /*02c0*/  STL.U8 [R1+0x7], R18 ;  /* 0x0000071201007387 */ /* 0x000be80000100000 */
[----:B0-----:R-:W5:Y:S04]  /*02d0*/  LDG.E.U8 R26, desc[UR36][R22.64+0xb] ;  /* 0x00000b24161a7981 */ /* 0x001f68000c1e1100 */
[----:B-1----:R-:W5:Y:S04]  /*02e0*/  LDG.E.U8 R8, desc[UR36][R22.64+0xe] ;  /* 0x00000e2416087981 */ /* 0x002f68000c1e1100 */
[----:B---3--:R-:W3:Y:S04]  /*02f0*/  LDG.E.U8 R10, desc[UR36][R22.64+0xf] ;  /* 0x00000f24160a7981 */ /* 0x008ee8000c1e1100 */
[----:B--2---:R-:W2:Y:S04]  /*0300*/  LDG.E.U8 R12, desc[UR36][R22.64+0x10] ;  /* 0x00001024160c7981 */ /* 0x004ea8000c1e1100 */
[----:B----4-:R-:W4:Y:S04]  /*0310*/  LDG.E.U8 R14, desc[UR36][R22.64+0x11] ;  /* 0x00001124160e7981 */ /* 0x010f28000c1e1100 */
[----:B-----5:R-:W5:Y:S04]  /*0320*/  LDG.E.U8 R16, desc[UR36][R22.64+0x12] ;  /* 0x0000122416107981 */ /* 0x020f68000c1e1100 */
[----:B------:R-:W5:Y:S04]  /*0330*/  LDG.E.U8 R18, desc[UR36][R22.64+0x13] ;  /* 0x0000132416127981 */ /* 0x000f68000c1e1100 */
[----:B------:R0:W-:Y:S04]  /*0340*/  STL.U8 [R1+0x1], R6 ;  /* 0x0000010601007387 */ /* 0x0001e80000100000 */
[----:B------:R1:W-:Y:S04]  /*0350*/  STL.U8 [R1+0x8], R20 ;  /* 0x0000081401007387 */ /* 0x0003e80000100000 */
[----:B0-----:R-:W5:Y:S04]  /*0360*/  LDG.E.U8 R6, desc[UR36][R22.64+0xd] ;  /* 0x00000d2416067981 */ /* 0x001f68000c1e1100 */
[----:B-1----:R-:W5:Y:S04]  /*0370*/  LDG.E.U8 R20, desc[UR36][R22.64+0x14] ;  /* 0x0000142416147981 */ /* 0x002f68000c1e1100 */
[----:B------:R0:W-:Y:S04]  /*0380*/  STL.U8 [R1+0xa], R24 ;  /* 0x00000a1801007387 */ /* 0x0001e80000100000 */
        /* <DEDUP_REMOVED lines=9> */
[----:B0-----:R-:W5:Y:S04]  /*0420*/  LDG.E.U8 R24, desc[UR36][R22.64+0x29] ;  /* 0x0000292416187981 */ /* 0x001f68000c1e1100 */
[----:B-1----:R-:W5:Y:S04]  /*0430*/  LDG.E.U8 R28, desc[UR36][R22.64+0x2b] ;  /* 0x00002b24161c7981 */ /* 0x002f68000c1e1100 */
[----:B------:R-:W5:Y:S04]  /*0440*/  LDG.E.U8 R3, desc[UR36][R22.64+0x2c] ;  /* 0x00002c2416037981 */ /* 0x000f68000c1e1100 */
[----:B------:R-:W5:Y:S04]  /*0450*/  LDG.E.U8 R9, desc[UR36][R22.64+0x2f] ;  /* 0x00002f2416097981 */ /* 0x000f68000c1e1100 */
[----:B------:R-:W5:Y:S04]  /*0460*/  LDG.E.U8 R11, desc[UR36][R22.64+0x30] ;  /* 0x00003024160b7981 */ /* 0x000f68000c1e1100 */
[----:B------:R-:W5:Y:S04]  /*0470*/  LDG.E.U8 R13, desc[UR36][R22.64+0x31] ;  /* 0x00003124160d7981 */ /* 0x000f68000c1e1100 */
[----:B------:R-:W5:Y:S04]  /*0480*/  LDG.E.U8 R15, desc[UR36][R22.64+0x32] ;  /* 0x00003224160f7981 */ /* 0x000f68000c1e1100 */
[----:B------:R-:W5:Y:S04]  /*0490*/  LDG.E.U8 R17, desc[UR36][R22.64+0x33] ;  /* 0x0000332416117981 */ /* 0x000f68000c1e1100 */
[----:B------:R-:W5:Y:S04]  /*04a0*/  LDG.E.U8 R19, desc[UR36][R22.64+0x34] ;  /* 0x0000342416137981 */ /* 0x000f68000c1e1100 */
[----:B------:R-:W5:Y:S04]  /*04b0*/  LDG.E.U8 R25, desc[UR36][R22.64+0x36] ;  /* 0x0000362416197981 */ /* 0x000f68000c1e1100 */
[----:B------:R0:W-:Y:S04]  /*04c0*/  STL.U8 [R1], R4 ;  /* 0x0000000401007387 */ /* 0x0001e80000100000 */
[----:B------:R1:W-:Y:S04]  /*04d0*/  STL.U8 [R1+0x16], R5 ;  /* 0x0000160501007387 */ /* 0x0003e80000100000 */
[----:B0-----:R-:W5:Y:S04]  /*04e0*/  LDG.E.U8 R4, desc[UR36][R22.64+0x20] ;  /* 0x0000202416047981 */ /* 0x001f68000c1e1100 */
[----:B------:R0:W-:Y:S04]  /*04f0*/  STL.U8 [R1+0x17], R7 ;  /* 0x0000170701007387 */ /* 0x0001e80000100000 */
[----:B-1----:R-:W5:Y:S04]  /*0500*/  LDG.E.U8 R5, desc[UR36][R22.64+0x2d] ;  /* 0x00002d2416057981 */ /* 0x002f68000c1e1100 */
[----:B0-----:R-:W5:Y:S04]  /*0510*/  LDG.E.U8 R7, desc[UR36][R22.64+0x2e] ;  /* 0x00002e2416077981 */ /* 0x001f68000c1e1100 */
[----:B------:R-:W-:Y:S04]  /*0520*/  STL.U8 [R1+0xb], R26 ;  /* 0x00000b1a01007387 */ /* 0x000fe80000100000 */
[----:B------:R0:W-:Y:S04]  /*0530*/  STL.U8 [R1+0xe], R8 ;  /* 0x00000e0801007387 */ /* 0x0001e80000100000 */
[----:B---3--:R1:W-:Y:S04]  /*0540*/  STL.U8 [R1+0xf], R10 ;  /* 0x00000f0a01007387 */ /* 0x0083e80000100000 */
[----:B--2---:R2:W-:Y:S04]  /*0550*/  STL.U8 [R1+0x10], R12 ;  /* 0x0000100c01007387 */ /* 0x0045e80000100000 */
[----:B----4-:R3:W-:Y:S04]  /*0560*/  STL.U8 [R1+0x11], R14 ;  /* 0x0000110e01007387 */ /* 0x0107e80000100000 */
[----:B-----5:R4:W-:Y:S04]  /*0570*/  STL.U8 [R1+0x12], R16 ;  /* 0x0000121001007387 */ /* 0x0209e80000100000 */
[----:B------:R5:W-:Y:S04]  /*0580*/  STL.U8 [R1+0x13], R18 ;  /* 0x0000131201007387 */ /* 0x000be80000100000 */
[----:B0-----:R-:W5:Y:S04]  /*0590*/  LDG.E.U8 R8, desc[UR36][R22.64+0x22] ;  /* 0x0000222416087981 */ /* 0x001f68000c1e1100 */
[----:B-1----:R-:W5:Y:S04]  /*05a0*/  LDG.E.U8 R10, desc[UR36][R22.64+0x23] ;  /* 0x00002324160a7981 */ /* 0x002f68000c1e1100 */
[----:B--2---:R-:W2:Y:S04]  /*05b0*/  LDG.E.U8 R12, desc[UR36][R22.64+0x24] ;  /* 0x00002424160c7981 */ /* 0x004ea8000c1e1100 */
[----:B---3--:R-:W3:Y:S04]  /*05c0*/  LDG.E.U8 R14, desc[UR36][R22.64+0x25] ;  /* 0x00002524160e7981 */ /* 0x008ee8000c1e1100 */
        /* <DEDUP_REMOVED lines=8> */
[----:B0-----:R-:W5:Y:S04]  /*0650*/  LDG.E.U8 R0, desc[UR36][R22.64+0x37] ;  /* 0x0000372416007981 */ /* 0x001f68000c1e1100 */
        /* <DEDUP_REMOVED lines=20> */
[----:B------:R0:W-:Y:S04]  /*07a0*/  STL.U8 [R1+0x20], R4 ;  /* 0x0000200401007387 */ /* 0x0001e80000100000 */
[----:B------:R1:W-:Y:S04]  /*07b0*/  STL.U8 [R1+0x1e], R21 ;  /* 0x00001e1501007387 */ /* 0x0003e80000100000 */
[----:B0-----:R-:W5:Y:S04]  /*07c0*/  LDG.E.U8 R4, desc[UR36][R22.64+0x38] ;  /* 0x0000382416047981 */ /* 0x001f68000c1e1100 */
[----:B------:R0:W-:Y:S04]  /*07d0*/  STL.U8 [R1+0x2d], R5 ;  /* 0x00002d0501007387 */ /* 0x0001e80000100000 */
[----:B------:R0:W-:Y:S04]  /*07e0*/  STL.U8 [R1+0x2e], R7 ;  /* 0x00002e0701007387 */ /* 0x0001e80000100000 */
[----:B-1----:R-:W5:Y:S04]  /*07f0*/  LDG.E.U8 R21, desc[UR36][R22.64+0x35] ;  /* 0x0000352416157981 */ /* 0x002f68000c1e1100 */
[----:B0-----:R-:W5:Y:S04]  /*0800*/  LDG.E.U8 R5, desc[UR36][R22.64+0x45] ;  /* 0x0000452416057981 */ /* 0x001f68000c1e1100 */
[----:B------:R-:W5:Y:S04]  /*0810*/  LDG.E.U8 R7, desc[UR36][R22.64+0x46] ;  /* 0x0000462416077981 */ /* 0x000f68000c1e1100 */
[----:B------:R0:W-:Y:S04]  /*0820*/  STL.U8 [R1+0x22], R8 ;  /* 0x0000220801007387 */ /* 0x0001e80000100000 */
[----:B------:R1:W-:Y:S04]  /*0830*/  STL.U8 [R1+0x23], R10 ;  /* 0x0000230a01007387 */ /* 0x0003e80000100000 */
[----:B--2---:R2:W-:Y:S04]  /*0840*/  STL.U8 [R1+0x24], R12 ;  /* 0x0000240c01007387 */ /* 0x0045e80000100000 */
[----:B---3--:R3:W-:Y:S04]  /*0850*/  STL.U8 [R1+0x25], R14 ;  /* 0x0000250e01007387 */ /* 0x0087e80000100000 */
        /* <DEDUP_REMOVED lines=13> */
[----:B-1----:R-:W5:Y:S01]  /*0930*/  LDG.E.U8 R20, desc[UR36][R22.64+0x40] ;  /* 0x0000402416147981 */ /* 0x002f62000c1e1100 */
[----:B------:R-:W0:Y:S03]  /*0940*/  LDCU UR4, c[0x0][0x2f8] ;  /* 0x00005f00ff0477ac */ /* 0x000e260008000800 */
[----:B------:R-:W-:Y:S04]  /*0950*/  STL.U8 [R1+0x37], R0 ;  /* 0x0000370001007387 */ /* 0x000fe80000100000 */
        /* <DEDUP_REMOVED lines=12> */
[----:B------:R0:W-:Y:S02]  /*0a20*/  STL.U8 [R1+0x38], R4 ;  /* 0x0000380401007387 */ /* 0x0001e40000100000 */
[----:B0-----:R-:W-:-:S02]  /*0a30*/  IADD3 R4, P0, PT, R1, UR4, RZ ;  /* 0x0000000401047c10 */ /* 0x001fc4000ff1e0ff */
[----:B------:R0:W-:Y:S04]  /*0a40*/  STL.U8 [R1+0x35], R21 ;  /* 0x0000351501007387 */ /* 0x0001e80000100000 */
[----:B------:R1:W-:Y:S04]  /*0a50*/  STL.U8 [R1+0x45], R5 ;  /* 0x0000450501007387 */ /* 0x0003e80000100000 */
[----:B------:R-:W-:Y:S01]  /*0a60*/  STL.U8 [R1+0x46], R7 ;  /* 0x0000460701007387 */ /* 0x000fe20000100000 */
[----:B0-----:R-:W-:Y:S02]  /*0a70*/  IMAD.MOV.U32 R21, RZ, RZ, 0x0 ;  /* 0x00000000ff157424 */ /* 0x001fe400078e00ff */
[----:B-1----:R-:W-:Y:S01]  /*0a80*/  IMAD.X R5, RZ, RZ, UR5, P0 ;  /* 0x00000005ff057e24 */ /* 0x002fe200080e06ff */
[----:B------:R-:W-:Y:S04]  /*0a90*/  STL.U8 [R1+0x3a], R8 ;  /* 0x00003a0801007387 */ /* 0x000fe80000100000 */
[----:B------:R-:W-:Y:S04]  /*0aa0*/  STL.U8 [R1+0x3b], R10 ;  /* 0x00003b0a01007387 */ /* 0x000fe80000100000 */
[----:B--2---:R-:W-:Y:S04]  /*0ab0*/  STL.U8 [R1+0x3c], R12 ;  /* 0x00003c0c01007387 */ /* 0x004fe80000100000 */
[----:B---3--:R-:W-:Y:S04]  /*0ac0*/  STL.U8 [R1+0x3d], R14 ;  /* 0x00003d0e01007387 */ /* 0x008fe80000100000 */
[----:B----4-:R-:W-:Y:S04]  /*0ad0*/  STL.U8 [R1+0x3e], R16 ;  /* 0x00003e1001007387 */ /* 0x010fe80000100000 */
[----:B-----5:R-:W-:Y:S04]  /*0ae0*/  STL.U8 [R1+0x3f], R18 ;  /* 0x00003f1201007387 */ /* 0x020fe80000100000 */
[----:B------:R-:W-:Y:S04]  /*0af0*/  STL.U8 [R1+0x42], R26 ;  /* 0x0000421a01007387 */ /* 0x000fe80000100000 */
[----:B------:R0:W-:Y:S04]  /*0b00*/  STL.U8 [R1+0x39], R6 ;  /* 0x0000390601007387 */ /* 0x0001e80000100000 */
[----:B------:R1:W-:Y:S01]  /*0b10*/  STL.U8 [R1+0x40], R20 ;  /* 0x0000401401007387 */ /* 0x0003e20000100000 */
[----:B0-----:R-:W-:-:S02]  /*0b20*/  CS2R R6, SRZ ;  /* 0x0000000000067805 */ /* 0x001fc4000001ff00 */
[----:B-1----:R-:W-:-:S07]  /*0b30*/  MOV R20, 0xb50 ;  /* 0x00000b5000147802 */ /* 0x002fce0000000f00 */
[----:B------:R-:W-:Y:S05]  /*0b40*/  CALL.REL.NOINC `($_Z19solve_sudoku_kernelPcPb$_Z26solve_sudoku_recursive_gpuPA9_cii) ;  /* 0x0000000000147944 */ /* 0x000fea0003c00000 */
[----:B------:R-:W0:Y:S02]  /*0b50*/  LDCU.64 UR4, c[0x0][0x388] ;  /* 0x00007100ff0477ac */ /* 0x000e240008000a00 */
[----:B0-----:R-:W-:-:S04]  /*0b60*/  IADD3 R6, P0, PT, R2, UR4, RZ ;  /* 0x0000000402067c10 */ /* 0x001fc8000ff1e0ff */
[----:B------:R-:W-:-:S05]  /*0b70*/  LEA.HI.X.SX32 R7, R2, UR5, 0x1, P0 ;  /* 0x0000000502077c11 */ /* 0x000fca00080f0eff */
[----:B------:R-:W-:Y:S01]  /*0b80*/  STG.E.U8 desc[UR36][R6.64], R4 ;  /* 0x0000000406007986 */ /* 0x000fe2000c101124 */
[----:B------:R-:W-:Y:S05]  /*0b90*/  EXIT ;  /* 0x000000000000794d */ /* 0x000fea0003800000 */
        .type           $_Z19solve_sudoku_kernelPcPb$_Z26solve_sudoku_recursive_gpuPA9_cii,@function
        .size           $_Z19solve_sudoku_kernelPcPb$_Z26solve_sudoku_recursive_gpuPA9_cii,(.L_x_11 - $_Z19solve_sudoku_kernelPcPb$_Z26solve_sudoku_recursive_gpuPA9_cii)
$_Z19solve_sudoku_kernelPcPb$_Z26solve_sudoku_recursive_gpuPA9_cii:
[----:B------:R-:W-:-:S05]  /*0ba0*/  VIADD R1, R1, 0xffffffc8 ;  /* 0xffffffc801017836 */ /* 0x000fca0000000000 */
[----:B------:R-:W-:Y:S04]  /*0bb0*/  STL [R1+0x30], R27 ;  /* 0x0000301b01007387 */ /* 0x000fe80000100800 */
[----:B------:R-:W-:Y:S04]  /*0bc0*/  STL [R1+0x28], R25 ;  /* 0x0000281901007387 */ /* 0x000fe80000100800 */
[----:B------:R-:W-:Y:S04]  /*0bd0*/  STL [R1+0x20], R23 ;  /* 0x0000201701007387 */ /* 0x000fe80000100800 */
[----:B------:R-:W-:Y:S04]  /*0be0*/  STL [R1+0x18], R21 ;  /* 0x0000181501007387 */ /* 0x000fe80000100800 */
[----:B------:R-:W-:Y:S04]  /*0bf0*/  STL [R1+0x14], R20 ;  /* 0x0000141401007387 */ /* 0x000fe80000100800 */
[----:B------:R-:W-:Y:S04]  /*0c00*/  STL [R1+0xc], R18 ;  /* 0x00000c1201007387 */ /* 0x000fe80000100800 */
[----:B------:R-:W-:Y:S04]  /*0c10*/  STL [R1+0x8], R17 ;  /* 0x0000081101007387 */ /* 0x000fe80000100800 */
[----:B------:R-:W-:Y:S04]  /*0c20*/  STL [R1+0x4], R16 ;  /* 0x0000041001007387 */ /* 0x000fe80000100800 */
[----:B------:R-:W-:Y:S04]  /*0c30*/  STL [R1], R2 ;  /* 0x0000000201007387 */ /* 0x000fe80000100800 */
[----:B------:R0:W-:Y:S04]  /*0c40*/  STL [R1+0x2c], R26 ;  /* 0x00002c1a01007387 */ /* 0x0001e80000100800 */
[----:B------:R1:W-:Y:S04]  /*0c50*/  STL [R1+0x24], R24 ;  /* 0x0000241801007387 */ /* 0x0003e80000100800 */
[----:B------:R2:W-:Y:S01]  /*0c60*/  STL [R1+0x1c], R22 ;  /* 0x00001c1601007387 */ /* 0x0005e20000100800 */
[----:B0-----:R-:W0:Y:S05]  /*0c70*/  BMOV.32.CLEAR R26, B7 ;  /* 0x00000000071a7355 */ /* 0x001e2a0000100000 */
[----:B-1----:R-:W1:Y:S05]  /*0c80*/  BMOV.32.CLEAR R24, B6 ;  /* 0x0000000006187355 */ /* 0x002e6a0000100000 */
[----:B------:R3:W-:Y:S01]  /*0c90*/  STL [R1+0x10], R19 ;  /* 0x0000101301007387 */ /* 0x0007e20000100800 */
[----:B--2---:R-:W-:-:S02]  /*0ca0*/  IMAD.MOV.U32 R22, RZ, RZ, R4 ;  /* 0x000000ffff167224 */ /* 0x004fc400078e0004 */
[----:B---3--:R-:W-:Y:S01]  /*0cb0*/  IMAD.MOV.U32 R19, RZ, RZ, R5 ;  /* 0x000000ffff137224 */ /* 0x008fe200078e0005 */
[----:B------:R-:W2:Y:S01]  /*0cc0*/  LDCU UR4, c[0x0][0x2f8] ;  /* 0x00005f00ff0477ac */ /* 0x000ea20008000800 */
[----:B------:R-:W-:Y:S01]  /*0cd0*/  ISETP.GT.AND P0, PT, R6, 0x8, PT ;  /* 0x000000080600780c */ /* 0x000fe20003f04270 */
[----:B------:R-:W-:Y:S01]  /*0ce0*/  BSSY.RECONVERGENT B0, `(.L_x_0) ;  /* 0x0000013000007945 */ /* 0x000fe20003800200 */
[----:B------:R-:W-:Y:S02]  /*0cf0*/  IMAD.MOV.U32 R27, RZ, RZ, R6 ;  /* 0x000000ffff1b7224 */ /* 0x000fe400078e0006 */
[----:B------:R-:W-:Y:S02]  /*0d00*/  IMAD.MOV.U32 R25, RZ, RZ, R7 ;  /* 0x000000ffff197224 */ /* 0x000fe400078e0007 */
[----:B--2---:R-:W-:-:S07]  /*0d10*/  VIADD R18, R22, -UR4 ;  /* 0x8000000416127c36 */ /* 0x004fce0008000000 */
[----:B01----:R-:W-:Y:S05]  /*0d20*/  @P0 BRA `(.L_x_1) ;  /* 0x0000000000380947 */ /* 0x003fea0003800000 */
.L_x_2:
[----:B------:R-:W-:-:S04]  /*0d30*/  IMAD R0, R27, 0x9, R18 ;  /* 0x000000091b007824 */ /* 0x000fc800078e0212 */
[----:B------:R-:W-:-:S06]  /*0d40*/  IMAD.IADD R0, R25, 0x1, R0 ;  /* 0x0000000119007824 */ /* 0x000fcc00078e0200 */
[----:B------:R-:W2:Y:S02]  /*0d50*/  LDL.U8 R0, [R0] ;  /* 0x0000000000007983 */ /* 0x000ea40000100000 */
[----:B--2---:R-:W-:-:S13]  /*0d60*/  ISETP.NE.AND P0, PT, R0, 0x2e, PT ;  /* 0x0000002e0000780c */ /* 0x004fda0003f05270 */
[----:B------:R-:W-:Y:S05]  /*0d70*/  @!P0 BRA `(.L_x_1) ;  /* 0x0000000000248947 */ /* 0x000fea0003800000 */
[----:B------:R-:W-:Y:S02]  /*0d80*/  VIADD R25, R25, 0x1 ;  /* 0x0000000119197836 */ /* 0x000fe40000000000 */
[----:B------:R-:W-:-:S03]  /*0d90*/  VIADD R0, R27, 0x1 ;  /* 0x000000011b007836 */ /* 0x000fc60000000000 */
[----:B------:R-:W-:-:S04]  /*0da0*/  ISETP.NE.AND P0, PT, R25, 0x9, PT ;  /* 0x000000091900780c */ /* 0x000fc80003f05270 */
[----:B------:R-:W-:-:S09]  /*0db0*/  SEL R25, R25, RZ, P0 ;  /* 0x000000ff19197207 */ /* 0x000fd20000000000 */
[----:B------:R-:W-:-:S04]  /*0dc0*/  @P0 IMAD.MOV R0, RZ, RZ, R27 ;  /* 0x000000ffff000224 */ /* 0x000fc800078e021b */
[----:B------:R-:W-:Y:S01]  /*0dd0*/  IMAD.MOV.U32 R27, RZ, RZ, R0 ;  /* 0x000000ffff1b7224 */ /* 0x000fe200078e0000 */
[----:B------:R-:W-:-:S13]  /*0de0*/  ISETP.GE.AND P1, PT, R0, 0x9, PT ;  /* 0x000000090000780c */ /* 0x000fda0003f26270 */
[----:B------:R-:W-:Y:S05]  /*0df0*/  @!P1 BRA `(.L_x_2) ;  /* 0xfffffffc00cc9947 */ /* 0x000fea000383ffff */
[----:B------:R-:W-:-:S07]  /*0e00*/  IMAD.MOV.U32 R27, RZ, RZ, 0x9 ;  /* 0x00000009ff1b7424 */ /* 0x000fce00078e00ff */
.L_x_1:
[----:B------:R-:W-:Y:S05]  /*0e10*/  BSYNC.RECONVERGENT B0 ;  /* 0x0000000000007941 */ /* 0x000fea0003800200 */
.L_x_0:
[----:B------:R-:W-:Y:S01]  /*0e20*/  ISETP.NE.AND P0, PT, R27, 0x9, PT ;  /* 0x000000091b00780c */ /* 0x000fe20003f05270 */
[----:B------:R-:W-:Y:S01]  /*0e30*/  BSSY.RECONVERGENT B7, `(.L_x_3) ;  /* 0x0000069000077945 */ /* 0x000fe20003800200 */
[----:B------:R-:W-:-:S11]  /*0e40*/  IMAD.MOV.U32 R4, RZ, RZ, 0x1 ;  /* 0x00000001ff047424 */ /* 0x000fd600078e00ff */
[----:B------:R-:W-:Y:S05]  /*0e50*/  @!P0 BRA `(.L_x_4) ;  /* 0x0000000400988947 */ /* 0x000fea0003800000 */
[----:B------:R-:W-:-:S04]  /*0e60*/  IMAD.HI R0, R25, 0x55555556, RZ ;  /* 0x5555555619007827 */ /* 0x000fc800078e02ff */
[----:B------:R-:W-:Y:S01]  /*0e70*/  IMAD.MOV.U32 R23, RZ, RZ, 0x31 ;  /* 0x00000031ff177424 */ /* 0x000fe200078e00ff */
[----:B------:R-:W-:-:S05]  /*0e80*/  LEA.HI R17, R0, R0, RZ, 0x1 ;  /* 0x0000000000117211 */ /* 0x000fca00078f08ff */
[----:B------:R-:W-:-:S04]  /*0e90*/  IMAD R17, R17, 0x3, RZ ;  /* 0x0000000311117824 */ /* 0x000fc800078e02ff */
[----:B------:R-:W-:-:S07]  /*0ea0*/  VIADD R16, R17, 0x2 ;  /* 0x0000000211107836 */ /* 0x000fce0000000000 */
.L_x_9:
[----:B------:R-:W-:-:S05]  /*0eb0*/  IMAD R2, R27, 0x9, R18 ;  /* 0x000000091b027824 */ /* 0x000fca00078e0212 */
[----:B------:R-:W2:Y:S01]  /*0ec0*/  LDL.U8 R3, [R2] ;  /* 0x0000000002037983 */ /* 0x000ea20000100000 */
[----:B------:R-:W-:Y:S01]  /*0ed0*/  LOP3.LUT R0, R23, 0xff, RZ, 0xc0, !PT ;  /* 0x000000ff17007812 */ /* 0x000fe200078ec0ff */
[----:B------:R-:W-:Y:S03]  /*0ee0*/  BSSY.RELIABLE B6, `(.L_x_5) ;  /* 0x0000058000067945 */ /* 0x000fe60003800100 */
[----:B--2---:R-:W-:-:S13]  /*0ef0*/  ISETP.NE.AND P0, PT, R3, R0, PT ;  /* 0x000000000300720c */ /* 0x004fda0003f05270 */
[----:B------:R-:W-:Y:S05]  /*0f00*/  @!P0 BRA `(.L_x_6) ;  /* 0x0000000400548947 */ /* 0x000fea0003800000 */
[----:B------:R-:W2:Y:S02]  /*0f10*/  LDL.U8 R3, [R2+0x1] ;  /* 0x0000010002037983 */ /* 0x000ea40000100000 */
        /* <DEDUP_REMOVED lines=23> */
[----:B------:R-:W-:-:S05]  /*1090*/  IMAD.IADD R4, R25, 0x1, R18 ;  /* 0x0000000119047824 */ /* 0x000fca00078e0212 */
[----:B------:R-:W2:Y:S02]  /*10a0*/  LDL.U8 R3, [R4] ;  /* 0x0000000004037983 */ /* 0x000ea40000100000 */
        /* <DEDUP_REMOVED lines=26> */
[----:B------:R-:W-:-:S05]  /*1250*/  IMAD.HI R3, R27, 0x55555556, RZ ;  /* 0x555555561b037827 */ /* 0x000fca00078e02ff */
[----:B------:R-:W-:-:S05]  /*1260*/  LEA.HI R3, R3, R3, RZ, 0x1 ;  /* 0x0000000303037211 */ /* 0x000fca00078f08ff */
[----:B------:R-:W-:-:S04]  /*1270*/  IMAD R6, R3, 0x3, RZ ;  /* 0x0000000303067824 */ /* 0x000fc800078e02ff */
[----:B------:R-:W-:-:S07]  /*1280*/  IMAD.MOV.U32 R3, RZ, RZ, R6 ;  /* 0x000000ffff037224 */ /* 0x000fce00078e0006 */
.L_x_8:
[----:B------:R-:W-:Y:S02]  /*1290*/  IMAD R4, R3, 0x9, R18 ;  /* 0x0000000903047824 */ /* 0x000fe400078e0212 */
[----:B------:R-:W-:-:S07]  /*12a0*/  IMAD.MOV.U32 R5, RZ, RZ, R17 ;  /* 0x000000ffff057224 */ /* 0x000fce00078e0011 */
.L_x_7:
[----:B------:R-:W-:-:S06]  /*12b0*/  IMAD.IADD R7, R4, 0x1, R5 ;  /* 0x0000000104077824 */ /* 0x000fcc00078e0205 */
[----:B------:R-:W2:Y:S02]  /*12c0*/  LDL.U8 R7, [R7] ;  /* 0x0000000007077983 */ /* 0x000ea40000100000 */
[----:B--2---:R-:W-:-:S13]  /*12d0*/  ISETP.NE.AND P0, PT, R7, R0, PT ;  /* 0x000000000700720c */ /* 0x004fda0003f05270 */
[----:B------:R-:W-:Y:S05]  /*12e0*/  @!P0 BRA `(.L_x_6) ;  /* 0x00000000005c8947 */ /* 0x000fea0003800000 */
[C---:B------:R-:W-:Y:S01]  /*12f0*/  ISETP.GE.AND P0, PT, R5.reuse, R16, PT ;  /* 0x000000100500720c */ /* 0x040fe20003f06270 */
[----:B------:R-:W-:-:S12]  /*1300*/  VIADD R5, R5, 0x1 ;  /* 0x0000000105057836 */ /* 0x000fd80000000000 */
[----:B------:R-:W-:Y:S05]  /*1310*/  @!P0 BRA `(.L_x_7) ;  /* 0xfffffffc00e48947 */ /* 0x000fea000383ffff */
[----:B------:R-:W-:-:S05]  /*1320*/  VIADD R4, R6, 0x2 ;  /* 0x0000000206047836 */ /* 0x000fca0000000000 */
[C---:B------:R-:W-:Y:S01]  /*1330*/  ISETP.GE.AND P0, PT, R3.reuse, R4, PT ;  /* 0x000000040300720c */ /* 0x040fe20003f06270 */
[----:B------:R-:W-:-:S12]  /*1340*/  VIADD R3, R3, 0x1 ;  /* 0x0000000103037836 */ /* 0x000fd80000000000 */
[----:B------:R-:W-:Y:S05]  /*1350*/  @!P0 BRA `(.L_x_8) ;  /* 0xfffffffc00cc8947 */ /* 0x000fea000383ffff */
[----:B------:R-:W-:Y:S01]  /*1360*/  IMAD.IADD R2, R2, 0x1, R25 ;  /* 0x0000000102027824 */ /* 0x000fe200078e0219 */
[----:B------:R-:W-:Y:S01]  /*1370*/  MOV R20, 0x13f0 ;  /* 0x000013f000147802 */ /* 0x000fe20000000f00 */
[----:B------:R-:W-:Y:S02]  /*1380*/  IMAD.MOV.U32 R4, RZ, RZ, R22 ;  /* 0x000000ffff047224 */ /* 0x000fe400078e0016 */
[----:B------:R-:W-:Y:S01]  /*1390*/  IMAD.MOV.U32 R5, RZ, RZ, R19 ;  /* 0x000000ffff057224 */ /* 0x000fe200078e0013 */
[----:B------:R0:W-:Y:S01]  /*13a0*/  STL.U8 [R2], R23 ;  /* 0x0000001702007387 */ /* 0x0001e20000100000 */
[----:B------:R-:W-:Y:S02]  /*13b0*/  IMAD.MOV.U32 R6, RZ, RZ, R27 ;  /* 0x000000ffff067224 */ /* 0x000fe400078e001b */
[----:B------:R-:W-:Y:S02]  /*13c0*/  IMAD.MOV.U32 R7, RZ, RZ, R25 ;  /* 0x000000ffff077224 */ /* 0x000fe400078e0019 */
[----:B------:R-:W-:-:S07]  /*13d0*/  IMAD.MOV.U32 R21, RZ, RZ, 0x0 ;  /* 0x00000000ff157424 */ /* 0x000fce00078e00ff */
[----:B0-----:R-:W-:Y:S05]  /*13e0*/  CALL.REL.NOINC `($_Z19solve_sudoku_kernelPcPb$_Z26solve_sudoku_recursive_gpuPA9_cii) ;  /* 0xfffffff400ec7944 */ /* 0x001fea0003c3ffff */
[----:B------:R-:W-:Y:S01]  /*13f0*/  PRMT R0, R4, 0x9910, RZ ;  /* 0x0000991004007816 */ /* 0x000fe200000000ff */
[----:B------:R-:W-:-:S03]  /*1400*/  IMAD.MOV.U32 R4, RZ, RZ, 0x1 ;  /* 0x00000001ff047424 */ /* 0x000fc600078e00ff */
[----:B------:R-:W-:-:S13]  /*1410*/  ISETP.NE.AND P0, PT, R0, RZ, PT ;  /* 0x000000ff0000720c */ /* 0x000fda0003f05270 */
[----:B------:R-:W-:Y:S05]  /*1420*/  @P0 BREAK.RELIABLE B6 ;  /* 0x0000000000060942 */ /* 0x000fea0003800100 */
[----:B------:R-:W-:Y:S05]  /*1430*/  @P0 BRA `(.L_x_4) ;  /* 0x0000000000200947 */ /* 0x000fea0003800000 */
[----:B------:R-:W-:-:S05]  /*1440*/  IMAD.MOV.U32 R0, RZ, RZ, 0x2e ;  /* 0x0000002eff007424 */ /* 0x000fca00078e00ff */
[----:B------:R0:W-:Y:S02]  /*1450*/  STL.U8 [R2], R0 ;  /* 0x0000000002007387 */ /* 0x0001e40000100000 */
.L_x_6:
[----:B------:R-:W-:Y:S05]  /*1460*/  BSYNC.RELIABLE B6 ;  /* 0x0000000000067941 */ /* 0x000fea0003800100 */
.L_x_5:
[C---:B0-----:R-:W-:Y:S01]  /*1470*/  LOP3.LUT R0, R23.reuse, 0xff, RZ, 0xc0, !PT ;  /* 0x000000ff17007812 */ /* 0x041fe200078ec0ff */
[----:B------:R-:W-:-:S03]  /*1480*/  VIADD R23, R23, 0x1 ;  /* 0x0000000117177836 */ /* 0x000fc60000000000 */
[----:B------:R-:W-:-:S13]  /*1490*/  ISETP.GE.U32.AND P0, PT, R0, 0x39, PT ;  /* 0x000000390000780c */ /* 0x000fda0003f06070 */
[----:B------:R-:W-:Y:S05]  /*14a0*/  @!P0 BRA `(.L_x_9) ;  /* 0xfffffff800808947 */ /* 0x000fea000383ffff */
[----:B------:R-:W-:-:S07]  /*14b0*/  PRMT R4, RZ, 0x7610, R4 ;  /* 0x00007610ff047816 */ /* 0x000fce0000000004 */
.L_x_4:
[----:B------:R-:W-:Y:S05]  /*14c0*/  BSYNC.RECONVERGENT B7 ;  /* 0x0000000000077941 */ /* 0x000fea0003800200 */
.L_x_3:
[----:B------:R-:W2:Y:S01]  /*14d0*/  LDL R20, [R1+0x14] ;  /* 0x0000140001147983 */ /* 0x000ea20000100800 */
[----:B------:R0:W-:Y:S05]  /*14e0*/  BMOV.32 B6, R24 ;  /* 0x0000001806007356 */ /* 0x0001ea0000000000 */
[----:B------:R-:W2:Y:S01]  /*14f0*/  LDL R21, [R1+0x18] ;  /* 0x0000180001157983 */ /* 0x000ea20000100800 */
[----:B------:R1:W-:Y:S05]  /*1500*/  BMOV.32 B7, R26 ;  /* 0x0000001a07007356 */ /* 0x0003ea0000000000 */
[----:B------:R-:W2:Y:S01]  /*1510*/  LDL R2, [R1] ;  /* 0x0000000001027983 */ /* 0x000ea20000100800 */
[----:B------:R-:W-:-:S03]  /*1520*/  LOP3.LUT R4, R4, 0xffff, RZ, 0xc0, !PT ;  /* 0x0000ffff04047812 */ /* 0x000fc600078ec0ff */
[----:B------:R-:W2:Y:S04]  /*1530*/  LDL R16, [R1+0x4] ;  /* 0x0000040001107983 */ /* 0x000ea80000100800 */
[----:B------:R-:W2:Y:S04]  /*1540*/  LDL R17, [R1+0x8] ;  /* 0x0000080001117983 */ /* 0x000ea80000100800 */
[----:B------:R-:W2:Y:S04]  /*1550*/  LDL R18, [R1+0xc] ;  /* 0x00000c0001127983 */ /* 0x000ea80000100800 */
[----:B------:R-:W2:Y:S04]  /*1560*/  LDL R19, [R1+0x10] ;  /* 0x0000100001137983 */ /* 0x000ea80000100800 */
[----:B------:R-:W2:Y:S04]  /*1570*/  LDL R22, [R1+0x1c] ;  /* 0x00001c0001167983 */ /* 0x000ea80000100800 */
[----:B------:R-:W2:Y:S04]  /*1580*/  LDL R23, [R1+0x20] ;  /* 0x0000200001177983 */ /* 0x000ea80000100800 */
[----:B0-----:R-:W2:Y:S04]  /*1590*/  LDL R24, [R1+0x24] ;  /* 0x0000240001187983 */ /* 0x001ea80000100800 */
[----:B------:R-:W2:Y:S04]  /*15a0*/  LDL R25, [R1+0x28] ;  /* 0x0000280001197983 */ /* 0x000ea80000100800 */
[----:B-1----:R-:W2:Y:S04]  /*15b0*/  LDL R26, [R1+0x2c] ;  /* 0x00002c00011a7983 */ /* 0x002ea80000100800 */
[----:B------:R0:W2:Y:S02]  /*15c0*/  LDL R27, [R1+0x30] ;  /* 0x00003000011b7983 */ /* 0x0000a40000100800 */
[----:B0-----:R-:W-:Y:S01]  /*15d0*/  VIADD R1, R1, 0x38 ;  /* 0x0000003801017836 */ /* 0x001fe20000000000 */
[----:B--2---:R-:W-:Y:S06]  /*15e0*/  RET.REL.NODEC R20 `(_Z19solve_sudoku_kernelPcPb) ;  /* 0xffffffe814847950 */ /* 0x004fec0003c3ffff */
.L_x_10:
[----:B------:R-:W-:-:S00]  /*15f0*/  BRA `(.L_x_10) ;  /* 0xfffffffc00fc7947 */ /* 0x000fc0000383ffff */
[----:B------:R-:W-:-:S00]  /*1600*/  NOP ;  /* 0x0000000000007918 */ /* 0x000fc00000000000 */
[----:B------:R-:W-:-:S00]  /*1610*/  NOP ;  /* 0x0000000000007918 */ /* 0x000fc00000000000 */
[----:B------:R-:W-:-:S00]  /*1620*/  NOP ;  /* 0x0000000000007918 */ /* 0x000fc00000000000 */
[----:B------:R-:W-:-:S00]  /*1630*/  NOP ;  /* 0x0000000000007918 */ /* 0x000fc00000000000 */
[----:B------:R-:W-:-:S00]  /*1640*/  NOP ;  /* 0x0000000000007918 */ /* 0x000fc00000000000 */
[----:B------:R-:W-:-:S00]  /*1650*/  NOP ;  /* 0x0000000000007918 */ /* 0x000fc00000000000 */
[----:B------:R-:W-:-:S00]  /*1660*/  NOP ;  /* 0x0000000000007918 */ /* 0x000fc00000000000 */
[----:B------:R-:W-:-:S00]  /*1670*/  NOP ;  /* 0x0000000000007918 */ /* 0x000fc00000000000 */
.L_x_11:


//--------------------- .nv.shared.reserved.0     --------------------------
	.section	.nv.shared.reserved.0,"aw",@nobits
	.weak		__nv_reservedSMEM_offset_0_alias
	.size		__nv_reservedSMEM_offset_0_alias, 0, 64
	.other		__nv_reservedSMEM_offset_0_alias,@"STO_CUDA_RESERVED_SHARED STV_DEFAULT"
__nv_reservedSMEM_offset_0_alias:
	.zero		0
	.zero		64


//--------------------- .nv.constant0._Z19solve_sudoku_kernelPcPb --------------------------
	.section	.nv.constant0._Z19solve_sudoku_kernelPcPb,"a",@progbits
	.sectionflags	@""
	.align	4
.nv.constant0._Z19solve_sudoku_kernelPcPb:
	.zero		912


//--------------------- SYMBOLS --------------------------

	.type		.nv.reservedSmem.offset0,@object
	.size		.nv.reservedSmem.offset0,0x4
